//
// Generated by NVIDIA NVVM Compiler
//
// Compiler Build ID: CL-36424714
// Cuda compilation tools, release 13.0, V13.0.88
// Based on NVVM 20.0.0
//

.version 9.0
.target sm_100
.address_size 64

	// .globl	_Z6VecAddPi

.visible .entry _Z6VecAddPi(
	.param .u64 .ptr .align 1 _Z6VecAddPi_param_0
)
{
	.reg .b32 	%r<4>;
	.reg .b64 	%rd<5>;

	ld.param.u64 	%rd1, [_Z6VecAddPi_param_0];
	cvta.to.global.u64 	%rd2, %rd1;
	mov.u32 	%r1, %tid.x;
	mul.wide.u32 	%rd3, %r1, 4;
	add.s64 	%rd4, %rd2, %rd3;
	ld.global.u32 	%r2, [%rd4];
	add.s32 	%r3, %r2, 3;
	st.global.u32 	[%rd4], %r3;
	ret;

}


// ===== COMPILED SASS (sm_100) =====

	.target	sm_100

	.elftype	@"ET_EXEC"


//--------------------- .note.nv.tkinfo           --------------------------
	.section	.note.nv.tkinfo,"",@"SHT_NOTE"
	.sectionflags	@"SHF_NOTE_NV_TKINFO"
	.tkinfo
        /*0018*/ 	.word	0x00000002
        /*0030*/ 	.string	""
        /*0030*/ 	.string	"ptxas"
        /*0030*/ 	.string	"Cuda compilation tools, release 13.0, V13.0.88"
        /*0030*/ 	.string	"Build cuda_13.0.r13.0/compiler.36424714_0"
        /*0030*/ 	.string	"-arch sm_100 -m 64 "



//--------------------- .note.nv.cuinfo           --------------------------
	.section	.note.nv.cuinfo,"",@"SHT_NOTE"
	.sectionflags	@"SHF_NOTE_NV_CUINFO"
        /*0018*/ 	.short	0x0002
        /*001a*/ 	.short	0x0064
        /*001c*/ 	.short	0x0082
	.zero		2


//--------------------- .nv.info                  --------------------------
	.section	.nv.info,"",@"SHT_CUDA_INFO"
	.align	4


	//----- nvinfo : EIATTR_REGCOUNT
	.align		4
        /*0000*/ 	.byte	0x04, 0x2f
        /*0002*/ 	.short	(.L_1 - .L_0)
	.align		4
.L_0:
        /*0004*/ 	.word	index@(_Z6VecAddPi)
        /*0008*/ 	.word	0x00000008


	//----- nvinfo : EIATTR_FRAME_SIZE
	.align		4
.L_1:
        /*000c*/ 	.byte	0x04, 0x11
        /*000e*/ 	.short	(.L_3 - .L_2)
	.align		4
.L_2:
        /*0010*/ 	.word	index@(_Z6VecAddPi)
        /*0014*/ 	.word	0x00000000


	//----- nvinfo : EIATTR_MIN_STACK_SIZE
	.align		4
.L_3:
        /*0018*/ 	.byte	0x04, 0x12
        /*001a*/ 	.short	(.L_5 - .L_4)
	.align		4
.L_4:
        /*001c*/ 	.word	index@(_Z6VecAddPi)
        /*0020*/ 	.word	0x00000000
.L_5:


//--------------------- .nv.compat                --------------------------
	.section	.nv.compat,"",@"SHT_CUDA_COMPAT_INFO"
	.align	4
        /*0000*/ 	.byte	0x02, 0x09, 0x00, 0x00, 0x02, 0x02, 0x01, 0x00, 0x02, 0x05, 0x05, 0x00, 0x03, 0x07, 0x01, 0x01
        /*0010*/ 	.byte	0x02, 0x03, 0x00, 0x00, 0x02, 0x06, 0x01, 0x00, 0x04, 0x0b, 0x08, 0x00, 0x09, 0x00, 0x00, 0x00
        /*0020*/ 	.byte	0x00, 0x00, 0x00, 0x00


//--------------------- .nv.info._Z6VecAddPi      --------------------------
	.section	.nv.info._Z6VecAddPi,"",@"SHT_CUDA_INFO"
	.sectionflags	@""
	.align	4


	//----- nvinfo : EIATTR_CUDA_API_VERSION
	.align		4
        /*0000*/ 	.byte	0x04, 0x37
        /*0002*/ 	.short	(.L_7 - .L_6)
.L_6:
        /*0004*/ 	.word	0x00000082


	//----- nvinfo : EIATTR_KPARAM_INFO
	.align		4
.L_7:
        /*0008*/ 	.byte	0x04, 0x17
        /*000a*/ 	.short	(.L_9 - .L_8)
.L_8:
        /*000c*/ 	.word	0x00000000
        /*0010*/ 	.short	0x0000
        /*0012*/ 	.short	0x0000
        /*0014*/ 	.byte	0x00, 0xf5, 0x21, 0x00


	//----- nvinfo : EIATTR_SPARSE_MMA_MASK
	.align		4
.L_9:
        /*0018*/ 	.byte	0x03, 0x50
        /*001a*/ 	.short	0x0000


	//----- nvinfo : EIATTR_MAXREG_COUNT
	.align		4
        /*001c*/ 	.byte	0x03, 0x1b
        /*001e*/ 	.short	0x00ff


	//----- nvinfo : EIATTR_MERCURY_ISA_VERSION
	.align		4
        /*0020*/ 	.byte	0x03, 0x5f
        /*0022*/ 	.short	0x0101


	//----- nvinfo : EIATTR_VRC_CTA_INIT_COUNT
	.align		4
        /*0024*/ 	.byte	0x02, 0x4a
	.zero		1
	.zero		1


	//----- nvinfo : EIATTR_EXIT_INSTR_OFFSETS
	.align		4
        /*0028*/ 	.byte	0x04, 0x1c
        /*002a*/ 	.short	(.L_11 - .L_10)


	//   ....[0]....
.L_10:
        /*002c*/ 	.word	0x00000080


	//----- nvinfo : EIATTR_CBANK_PARAM_SIZE
	.align		4
.L_11:
        /*0030*/ 	.byte	0x03, 0x19
        /*0032*/ 	.short	0x0008


	//----- nvinfo : EIATTR_PARAM_CBANK
	.align		4
        /*0034*/ 	.byte	0x04, 0x0a
        /*0036*/ 	.short	(.L_13 - .L_12)
	.align		4
.L_12:
        /*0038*/ 	.word	index@(.nv.constant0._Z6VecAddPi)
        /*003c*/ 	.short	0x0380
        /*003e*/ 	.short	0x0008


	//----- nvinfo : EIATTR_SW_WAR
	.align		4
.L_13:
        /*0040*/ 	.byte	0x04, 0x36
        /*0042*/ 	.short	(.L_15 - .L_14)
.L_14:
        /*0044*/ 	.word	0x00000008
.L_15:


//--------------------- .nv.callgraph             --------------------------
	.section	.nv.callgraph,"",@"SHT_CUDA_CALLGRAPH"
	.align	4
	.sectionentsize	8
	.align		4
        /*0000*/ 	.word	0x00000000
	.align		4
        /*0004*/ 	.word	0xffffffff
	.align		4
        /*0008*/ 	.word	0x00000000
	.align		4
        /*000c*/ 	.word	0xfffffffe
	.align		4
        /*0010*/ 	.word	0x00000000
	.align		4
        /*0014*/ 	.word	0xfffffffd
	.align		4
        /*0018*/ 	.word	0x00000000
	.align		4
        /*001c*/ 	.word	0xfffffffc


//--------------------- .text._Z6VecAddPi         --------------------------
	.section	.text._Z6VecAddPi,"ax",@progbits
	.align	128
        .global         _Z6VecAddPi
        .type           _Z6VecAddPi,@function
        .size           _Z6VecAddPi,(.L_x_1 - _Z6VecAddPi)
        .other          _Z6VecAddPi,@"STO_CUDA_ENTRY STV_DEFAULT"
_Z6VecAddPi:
.text._Z6VecAddPi:
[----:B------:R-:W-:Y:S01]  /*0000*/  LDC R1, c[0x0][0x37c] ;  /* 0x0000df00ff017b82 */ /* 0x000fe20000000800 */
[----:B------:R-:W0:Y:S07]  /*0010*/  S2R R5, SR_TID.X ;  /* 0x0000000000057919 */ /* 0x000e2e0000002100 */
[----:B------:R-:W0:Y:S01]  /*0020*/  LDC.64 R2, c[0x0][0x380] ;  /* 0x0000e000ff027b82 */ /* 0x000e220000000a00 */
[----:B------:R-:W1:Y:S01]  /*0030*/  LDCU.64 UR4, c[0x0][0x358] ;  /* 0x00006b00ff0477ac */ /* 0x000e620008000a00 */
[----:B0-----:R-:W-:-:S05]  /*0040*/  IMAD.WIDE.U32 R2, R5, 0x4, R2 ;  /* 0x0000000405027825 */ /* 0x001fca00078e0002 */
[----:B-1----:R-:W2:Y:S02]  /*0050*/  LDG.E R0, desc[UR4][R2.64] ;  /* 0x0000000402007981 */ /* 0x002ea4000c1e1900 */
[----:B--2---:R-:W-:-:S05]  /*0060*/  IADD3 R5, PT, PT, R0, 0x3, RZ ;  /* 0x0000000300057810 */ /* 0x004fca0007ffe0ff */
[----:B------:R-:W-:Y:S01]  /*0070*/  STG.E desc[UR4][R2.64], R5 ;  /* 0x0000000502007986 */ /* 0x000fe2000c101904 */
[----:B------:R-:W-:Y:S05]  /*0080*/  EXIT ;  /* 0x000000000000794d */ /* 0x000fea0003800000 */
.L_x_0:
[----:B------:R-:W-:-:S00]  /*0090*/  BRA `(.L_x_0) ;  /* 0xfffffffc00fc7947 */ /* 0x000fc0000383ffff */
[----:B------:R-:W-:-:S00]  /*00a0*/  NOP ;  /* 0x0000000000007918 */ /* 0x000fc00000000000 */
        /* <DEDUP_REMOVED lines=13> */
.L_x_1:


//--------------------- .nv.shared.reserved.0     --------------------------
	.section	.nv.shared.reserved.0,"aw",@nobits
	.weak		__nv_reservedSMEM_offset_0_alias
	.size		__nv_reservedSMEM_offset_0_alias, 0, 64
	.other		__nv_reservedSMEM_offset_0_alias,@"STO_CUDA_RESERVED_SHARED STV_DEFAULT"
__nv_reservedSMEM_offset_0_alias:
	.zero		0
	.zero		64


//--------------------- .nv.constant0._Z6VecAddPi --------------------------
	.section	.nv.constant0._Z6VecAddPi,"a",@progbits
	.sectionflags	@""
	.align	4
.nv.constant0._Z6VecAddPi:
	.zero		904


//--------------------- SYMBOLS --------------------------

	.type		.nv.reservedSmem.offset0,@object
	.size		.nv.reservedSmem.offset0,0x4
